//
// Generated by NVIDIA NVVM Compiler
//
// Compiler Build ID: CL-36424714
// Cuda compilation tools, release 13.0, V13.0.88
// Based on NVVM 20.0.0
//

.version 9.0
.target sm_100
.address_size 64

	// .globl	_Z15matVecMulKernelPfS_S_ii

.visible .entry _Z15matVecMulKernelPfS_S_ii(
	.param .u64 .ptr .align 1 _Z15matVecMulKernelPfS_S_ii_param_0,
	.param .u64 .ptr .align 1 _Z15matVecMulKernelPfS_S_ii_param_1,
	.param .u64 .ptr .align 1 _Z15matVecMulKernelPfS_S_ii_param_2,
	.param .u32 _Z15matVecMulKernelPfS_S_ii_param_3,
	.param .u32 _Z15matVecMulKernelPfS_S_ii_param_4
)
{
	.reg .pred 	%p<11>;
	.reg .b32 	%r<38>;
	.reg .b32 	%f<112>;
	.reg .b64 	%rd<31>;

	ld.param.u64 	%rd11, [_Z15matVecMulKernelPfS_S_ii_param_0];
	ld.param.u64 	%rd12, [_Z15matVecMulKernelPfS_S_ii_param_1];
	ld.param.u64 	%rd10, [_Z15matVecMulKernelPfS_S_ii_param_2];
	ld.param.u32 	%r24, [_Z15matVecMulKernelPfS_S_ii_param_3];
	ld.param.u32 	%r23, [_Z15matVecMulKernelPfS_S_ii_param_4];
	cvta.to.global.u64 	%rd1, %rd12;
	cvta.to.global.u64 	%rd2, %rd11;
	mov.u32 	%r25, %ctaid.x;
	mov.u32 	%r26, %ntid.x;
	mov.u32 	%r27, %tid.x;
	mad.lo.s32 	%r1, %r25, %r26, %r27;
	setp.ge.s32 	%p1, %r1, %r24;
	@%p1 bra 	$L__BB0_15;
	setp.lt.s32 	%p2, %r23, 1;
	mov.f32 	%f111, 0f00000000;
	@%p2 bra 	$L__BB0_14;
	mul.lo.s32 	%r2, %r23, %r1;
	and.b32  	%r3, %r23, 15;
	setp.lt.u32 	%p3, %r23, 16;
	mov.f32 	%f111, 0f00000000;
	mov.b32 	%r34, 0;
	@%p3 bra 	$L__BB0_5;
	and.b32  	%r34, %r23, 2147483632;
	neg.s32 	%r32, %r34;
	add.s64 	%rd3, %rd2, 32;
	add.s64 	%rd29, %rd1, 32;
	mov.f32 	%f111, 0f00000000;
	mov.u32 	%r31, %r2;
$L__BB0_4:
	.pragma "nounroll";
	mul.wide.s32 	%rd13, %r31, 4;
	add.s64 	%rd14, %rd3, %rd13;
	ld.global.f32 	%f18, [%rd14+-32];
	ld.global.f32 	%f19, [%rd29+-32];
	fma.rn.f32 	%f20, %f18, %f19, %f111;
	ld.global.f32 	%f21, [%rd14+-28];
	ld.global.f32 	%f22, [%rd29+-28];
	fma.rn.f32 	%f23, %f21, %f22, %f20;
	ld.global.f32 	%f24, [%rd14+-24];
	ld.global.f32 	%f25, [%rd29+-24];
	fma.rn.f32 	%f26, %f24, %f25, %f23;
	ld.global.f32 	%f27, [%rd14+-20];
	ld.global.f32 	%f28, [%rd29+-20];
	fma.rn.f32 	%f29, %f27, %f28, %f26;
	ld.global.f32 	%f30, [%rd14+-16];
	ld.global.f32 	%f31, [%rd29+-16];
	fma.rn.f32 	%f32, %f30, %f31, %f29;
	ld.global.f32 	%f33, [%rd14+-12];
	ld.global.f32 	%f34, [%rd29+-12];
	fma.rn.f32 	%f35, %f33, %f34, %f32;
	ld.global.f32 	%f36, [%rd14+-8];
	ld.global.f32 	%f37, [%rd29+-8];
	fma.rn.f32 	%f38, %f36, %f37, %f35;
	ld.global.f32 	%f39, [%rd14+-4];
	ld.global.f32 	%f40, [%rd29+-4];
	fma.rn.f32 	%f41, %f39, %f40, %f38;
	ld.global.f32 	%f42, [%rd14];
	ld.global.f32 	%f43, [%rd29];
	fma.rn.f32 	%f44, %f42, %f43, %f41;
	ld.global.f32 	%f45, [%rd14+4];
	ld.global.f32 	%f46, [%rd29+4];
	fma.rn.f32 	%f47, %f45, %f46, %f44;
	ld.global.f32 	%f48, [%rd14+8];
	ld.global.f32 	%f49, [%rd29+8];
	fma.rn.f32 	%f50, %f48, %f49, %f47;
	ld.global.f32 	%f51, [%rd14+12];
	ld.global.f32 	%f52, [%rd29+12];
	fma.rn.f32 	%f53, %f51, %f52, %f50;
	ld.global.f32 	%f54, [%rd14+16];
	ld.global.f32 	%f55, [%rd29+16];
	fma.rn.f32 	%f56, %f54, %f55, %f53;
	ld.global.f32 	%f57, [%rd14+20];
	ld.global.f32 	%f58, [%rd29+20];
	fma.rn.f32 	%f59, %f57, %f58, %f56;
	ld.global.f32 	%f60, [%rd14+24];
	ld.global.f32 	%f61, [%rd29+24];
	fma.rn.f32 	%f62, %f60, %f61, %f59;
	ld.global.f32 	%f63, [%rd14+28];
	ld.global.f32 	%f64, [%rd29+28];
	fma.rn.f32 	%f111, %f63, %f64, %f62;
	add.s32 	%r32, %r32, 16;
	add.s32 	%r31, %r31, 16;
	add.s64 	%rd29, %rd29, 64;
	setp.ne.s32 	%p4, %r32, 0;
	@%p4 bra 	$L__BB0_4;
$L__BB0_5:
	setp.eq.s32 	%p5, %r3, 0;
	@%p5 bra 	$L__BB0_14;
	and.b32  	%r11, %r23, 7;
	setp.lt.u32 	%p6, %r3, 8;
	@%p6 bra 	$L__BB0_8;
	add.s32 	%r29, %r34, %r2;
	mul.wide.s32 	%rd15, %r29, 4;
	add.s64 	%rd16, %rd2, %rd15;
	ld.global.f32 	%f66, [%rd16];
	mul.wide.u32 	%rd17, %r34, 4;
	add.s64 	%rd18, %rd1, %rd17;
	ld.global.f32 	%f67, [%rd18];
	fma.rn.f32 	%f68, %f66, %f67, %f111;
	ld.global.f32 	%f69, [%rd16+4];
	ld.global.f32 	%f70, [%rd18+4];
	fma.rn.f32 	%f71, %f69, %f70, %f68;
	ld.global.f32 	%f72, [%rd16+8];
	ld.global.f32 	%f73, [%rd18+8];
	fma.rn.f32 	%f74, %f72, %f73, %f71;
	ld.global.f32 	%f75, [%rd16+12];
	ld.global.f32 	%f76, [%rd18+12];
	fma.rn.f32 	%f77, %f75, %f76, %f74;
	ld.global.f32 	%f78, [%rd16+16];
	ld.global.f32 	%f79, [%rd18+16];
	fma.rn.f32 	%f80, %f78, %f79, %f77;
	ld.global.f32 	%f81, [%rd16+20];
	ld.global.f32 	%f82, [%rd18+20];
	fma.rn.f32 	%f83, %f81, %f82, %f80;
	ld.global.f32 	%f84, [%rd16+24];
	ld.global.f32 	%f85, [%rd18+24];
	fma.rn.f32 	%f86, %f84, %f85, %f83;
	ld.global.f32 	%f87, [%rd16+28];
	ld.global.f32 	%f88, [%rd18+28];
	fma.rn.f32 	%f111, %f87, %f88, %f86;
	add.s32 	%r34, %r34, 8;
$L__BB0_8:
	setp.eq.s32 	%p7, %r11, 0;
	@%p7 bra 	$L__BB0_14;
	and.b32  	%r14, %r23, 3;
	setp.lt.u32 	%p8, %r11, 4;
	@%p8 bra 	$L__BB0_11;
	add.s32 	%r30, %r34, %r2;
	mul.wide.s32 	%rd19, %r30, 4;
	add.s64 	%rd20, %rd2, %rd19;
	ld.global.f32 	%f90, [%rd20];
	mul.wide.u32 	%rd21, %r34, 4;
	add.s64 	%rd22, %rd1, %rd21;
	ld.global.f32 	%f91, [%rd22];
	fma.rn.f32 	%f92, %f90, %f91, %f111;
	ld.global.f32 	%f93, [%rd20+4];
	ld.global.f32 	%f94, [%rd22+4];
	fma.rn.f32 	%f95, %f93, %f94, %f92;
	ld.global.f32 	%f96, [%rd20+8];
	ld.global.f32 	%f97, [%rd22+8];
	fma.rn.f32 	%f98, %f96, %f97, %f95;
	ld.global.f32 	%f99, [%rd20+12];
	ld.global.f32 	%f100, [%rd22+12];
	fma.rn.f32 	%f111, %f99, %f100, %f98;
	add.s32 	%r34, %r34, 4;
$L__BB0_11:
	setp.eq.s32 	%p9, %r14, 0;
	@%p9 bra 	$L__BB0_14;
	mul.wide.u32 	%rd23, %r34, 4;
	add.s64 	%rd30, %rd1, %rd23;
	add.s32 	%r37, %r34, %r2;
	neg.s32 	%r36, %r14;
$L__BB0_13:
	.pragma "nounroll";
	mul.wide.s32 	%rd24, %r37, 4;
	add.s64 	%rd25, %rd2, %rd24;
	ld.global.f32 	%f101, [%rd25];
	ld.global.f32 	%f102, [%rd30];
	fma.rn.f32 	%f111, %f101, %f102, %f111;
	add.s64 	%rd30, %rd30, 4;
	add.s32 	%r37, %r37, 1;
	add.s32 	%r36, %r36, 1;
	setp.ne.s32 	%p10, %r36, 0;
	@%p10 bra 	$L__BB0_13;
$L__BB0_14:
	cvta.to.global.u64 	%rd26, %rd10;
	mul.wide.s32 	%rd27, %r1, 4;
	add.s64 	%rd28, %rd26, %rd27;
	st.global.f32 	[%rd28], %f111;
$L__BB0_15:
	ret;

}


// ===== COMPILED SASS (sm_100) =====

	.target	sm_100

	.elftype	@"ET_EXEC"


//--------------------- .note.nv.tkinfo           --------------------------
	.section	.note.nv.tkinfo,"",@"SHT_NOTE"
	.sectionflags	@"SHF_NOTE_NV_TKINFO"
	.tkinfo
        /*0018*/ 	.word	0x00000002
        /*0030*/ 	.string	""
        /*0030*/ 	.string	"ptxas"
        /*0030*/ 	.string	"Cuda compilation tools, release 13.0, V13.0.88"
        /*0030*/ 	.string	"Build cuda_13.0.r13.0/compiler.36424714_0"
        /*0030*/ 	.string	"-arch sm_100 -m 64 "



//--------------------- .note.nv.cuinfo           --------------------------
	.section	.note.nv.cuinfo,"",@"SHT_NOTE"
	.sectionflags	@"SHF_NOTE_NV_CUINFO"
        /*0018*/ 	.short	0x0002
        /*001a*/ 	.short	0x0064
        /*001c*/ 	.short	0x0082
	.zero		2


//--------------------- .nv.info                  --------------------------
	.section	.nv.info,"",@"SHT_CUDA_INFO"
	.align	4


	//----- nvinfo : EIATTR_REGCOUNT
	.align		4
        /*0000*/ 	.byte	0x04, 0x2f
        /*0002*/ 	.short	(.L_1 - .L_0)
	.align		4
.L_0:
        /*0004*/ 	.word	index@(_Z15matVecMulKernelPfS_S_ii)
        /*0008*/ 	.word	0x0000001e


	//----- nvinfo : EIATTR_FRAME_SIZE
	.align		4
.L_1:
        /*000c*/ 	.byte	0x04, 0x11
        /*000e*/ 	.short	(.L_3 - .L_2)
	.align		4
.L_2:
        /*0010*/ 	.word	index@(_Z15matVecMulKernelPfS_S_ii)
        /*0014*/ 	.word	0x00000000


	//----- nvinfo : EIATTR_MIN_STACK_SIZE
	.align		4
.L_3:
        /*0018*/ 	.byte	0x04, 0x12
        /*001a*/ 	.short	(.L_5 - .L_4)
	.align		4
.L_4:
        /*001c*/ 	.word	index@(_Z15matVecMulKernelPfS_S_ii)
        /*0020*/ 	.word	0x00000000
.L_5:


//--------------------- .nv.compat                --------------------------
	.section	.nv.compat,"",@"SHT_CUDA_COMPAT_INFO"
	.align	4
        /*0000*/ 	.byte	0x02, 0x09, 0x00, 0x00, 0x02, 0x02, 0x01, 0x00, 0x02, 0x05, 0x05, 0x00, 0x03, 0x07, 0x01, 0x01
        /*0010*/ 	.byte	0x02, 0x03, 0x00, 0x00, 0x02, 0x06, 0x01, 0x00, 0x04, 0x0b, 0x08, 0x00, 0x09, 0x00, 0x00, 0x00
        /*0020*/ 	.byte	0x00, 0x00, 0x00, 0x00


//--------------------- .nv.info._Z15matVecMulKernelPfS_S_ii --------------------------
	.section	.nv.info._Z15matVecMulKernelPfS_S_ii,"",@"SHT_CUDA_INFO"
	.sectionflags	@""
	.align	4


	//----- nvinfo : EIATTR_CUDA_API_VERSION
	.align		4
        /*0000*/ 	.byte	0x04, 0x37
        /*0002*/ 	.short	(.L_7 - .L_6)
.L_6:
        /*0004*/ 	.word	0x00000082


	//----- nvinfo : EIATTR_KPARAM_INFO
	.align		4
.L_7:
        /*0008*/ 	.byte	0x04, 0x17
        /*000a*/ 	.short	(.L_9 - .L_8)
.L_8:
        /*000c*/ 	.word	0x00000000
        /*0010*/ 	.short	0x0004
        /*0012*/ 	.short	0x001c
        /*0014*/ 	.byte	0x00, 0xf0, 0x11, 0x00


	//----- nvinfo : EIATTR_KPARAM_INFO
	.align		4
.L_9:
        /*0018*/ 	.byte	0x04, 0x17
        /*001a*/ 	.short	(.L_11 - .L_10)
.L_10:
        /*001c*/ 	.word	0x00000000
        /*0020*/ 	.short	0x0003
        /*0022*/ 	.short	0x0018
        /*0024*/ 	.byte	0x00, 0xf0, 0x11, 0x00


	//----- nvinfo : EIATTR_KPARAM_INFO
	.align		4
.L_11:
        /*0028*/ 	.byte	0x04, 0x17
        /*002a*/ 	.short	(.L_13 - .L_12)
.L_12:
        /*002c*/ 	.word	0x00000000
        /*0030*/ 	.short	0x0002
        /*0032*/ 	.short	0x0010
        /*0034*/ 	.byte	0x00, 0xf5, 0x21, 0x00


	//----- nvinfo : EIATTR_KPARAM_INFO
	.align		4
.L_13:
        /*0038*/ 	.byte	0x04, 0x17
        /*003a*/ 	.short	(.L_15 - .L_14)
.L_14:
        /*003c*/ 	.word	0x00000000
        /*0040*/ 	.short	0x0001
        /*0042*/ 	.short	0x0008
        /*0044*/ 	.byte	0x00, 0xf5, 0x21, 0x00


	//----- nvinfo : EIATTR_KPARAM_INFO
	.align		4
.L_15:
        /*0048*/ 	.byte	0x04, 0x17
        /*004a*/ 	.short	(.L_17 - .L_16)
.L_16:
        /*004c*/ 	.word	0x00000000
        /*0050*/ 	.short	0x0000
        /*0052*/ 	.short	0x0000
        /*0054*/ 	.byte	0x00, 0xf5, 0x21, 0x00


	//----- nvinfo : EIATTR_SPARSE_MMA_MASK
	.align		4
.L_17:
        /*0058*/ 	.byte	0x03, 0x50
        /*005a*/ 	.short	0x0000


	//----- nvinfo : EIATTR_MAXREG_COUNT
	.align		4
        /*005c*/ 	.byte	0x03, 0x1b
        /*005e*/ 	.short	0x00ff


	//----- nvinfo : EIATTR_MERCURY_ISA_VERSION
	.align		4
        /*0060*/ 	.byte	0x03, 0x5f
        /*0062*/ 	.short	0x0101


	//----- nvinfo : EIATTR_VRC_CTA_INIT_COUNT
	.align		4
        /*0064*/ 	.byte	0x02, 0x4a
	.zero		1
	.zero		1


	//----- nvinfo : EIATTR_EXIT_INSTR_OFFSETS
	.align		4
        /*0068*/ 	.byte	0x04, 0x1c
        /*006a*/ 	.short	(.L_19 - .L_18)


	//   ....[0]....
.L_18:
        /*006c*/ 	.word	0x00000070


	//   ....[1]....
        /*0070*/ 	.word	0x00000a90


	//----- nvinfo : EIATTR_CBANK_PARAM_SIZE
	.align		4
.L_19:
        /*0074*/ 	.byte	0x03, 0x19
        /*0076*/ 	.short	0x0020


	//----- nvinfo : EIATTR_PARAM_CBANK
	.align		4
        /*0078*/ 	.byte	0x04, 0x0a
        /*007a*/ 	.short	(.L_21 - .L_20)
	.align		4
.L_20:
        /*007c*/ 	.word	index@(.nv.constant0._Z15matVecMulKernelPfS_S_ii)
        /*0080*/ 	.short	0x0380
        /*0082*/ 	.short	0x0020


	//----- nvinfo : EIATTR_SW_WAR
	.align		4
.L_21:
        /*0084*/ 	.byte	0x04, 0x36
        /*0086*/ 	.short	(.L_23 - .L_22)
.L_22:
        /*0088*/ 	.word	0x00000008
.L_23:


//--------------------- .nv.callgraph             --------------------------
	.section	.nv.callgraph,"",@"SHT_CUDA_CALLGRAPH"
	.align	4
	.sectionentsize	8
	.align		4
        /*0000*/ 	.word	0x00000000
	.align		4
        /*0004*/ 	.word	0xffffffff
	.align		4
        /*0008*/ 	.word	0x00000000
	.align		4
        /*000c*/ 	.word	0xfffffffe
	.align		4
        /*0010*/ 	.word	0x00000000
	.align		4
        /*0014*/ 	.word	0xfffffffd
	.align		4
        /*0018*/ 	.word	0x00000000
	.align		4
        /*001c*/ 	.word	0xfffffffc


//--------------------- .text._Z15matVecMulKernelPfS_S_ii --------------------------
	.section	.text._Z15matVecMulKernelPfS_S_ii,"ax",@progbits
	.align	128
        .global         _Z15matVecMulKernelPfS_S_ii
        .type           _Z15matVecMulKernelPfS_S_ii,@function
        .size           _Z15matVecMulKernelPfS_S_ii,(.L_x_7 - _Z15matVecMulKernelPfS_S_ii)
        .other          _Z15matVecMulKernelPfS_S_ii,@"STO_CUDA_ENTRY STV_DEFAULT"
_Z15matVecMulKernelPfS_S_ii:
.text._Z15matVecMulKernelPfS_S_ii:
[----:B------:R-:W-:Y:S01]  /*0000*/  LDC R1, c[0x0][0x37c] ;  /* 0x0000df00ff017b82 */ /* 0x000fe20000000800 */
[----:B------:R-:W0:Y:S07]  /*0010*/  S2R R3, SR_TID.X ;  /* 0x0000000000037919 */ /* 0x000e2e0000002100 */
[----:B------:R-:W0:Y:S01]  /*0020*/  S2UR UR4, SR_CTAID.X ;  /* 0x00000000000479c3 */ /* 0x000e220000002500 */
[----:B------:R-:W1:Y:S07]  /*0030*/  LDCU UR5, c[0x0][0x398] ;  /* 0x00007300ff0577ac */ /* 0x000e6e0008000800 */
[----:B------:R-:W0:Y:S02]  /*0040*/  LDC R0, c[0x0][0x360] ;  /* 0x0000d800ff007b82 */ /* 0x000e240000000800 */
[----:B0-----:R-:W-:-:S05]  /*0050*/  IMAD R0, R0, UR4, R3 ;  /* 0x0000000400007c24 */ /* 0x001fca000f8e0203 */
[----:B-1----:R-:W-:-:S13]  /*0060*/  ISETP.GE.AND P0, PT, R0, UR5, PT ;  /* 0x0000000500007c0c */ /* 0x002fda000bf06270 */
[----:B------:R-:W-:Y:S05]  /*0070*/  @P0 EXIT ;  /* 0x000000000000094d */ /* 0x000fea0003800000 */
[----:B------:R-:W0:Y:S01]  /*0080*/  LDCU UR8, c[0x0][0x39c] ;  /* 0x00007380ff0877ac */ /* 0x000e220008000800 */
[----:B------:R-:W-:Y:S01]  /*0090*/  HFMA2 R15, -RZ, RZ, 0, 0 ;  /* 0x00000000ff0f7431 */ /* 0x000fe200000001ff */
[----:B------:R-:W1:Y:S01]  /*00a0*/  LDCU.64 UR16, c[0x0][0x358] ;  /* 0x00006b00ff1077ac */ /* 0x000e620008000a00 */
[----:B0-----:R-:W-:-:S09]  /*00b0*/  UISETP.GE.AND UP0, UPT, UR8, 0x1, UPT ;  /* 0x000000010800788c */ /* 0x001fd2000bf06270 */
[----:B-1----:R-:W-:Y:S05]  /*00c0*/  BRA.U !UP0, `(.L_x_0) ;  /* 0x0000000908647547 */ /* 0x002fea000b800000 */
[----:B------:R-:W-:Y:S02]  /*00d0*/  UISETP.GE.U32.AND UP1, UPT, UR8, 0x10, UPT ;  /* 0x000000100800788c */ /* 0x000fe4000bf26070 */
[----:B------:R-:W-:Y:S01]  /*00e0*/  IMAD R7, R0, UR8, RZ ;  /* 0x0000000800077c24 */ /* 0x000fe2000f8e02ff */
[----:B------:R-:W-:Y:S01]  /*00f0*/  ULOP3.LUT UR9, UR8, 0xf, URZ, 0xc0, !UPT ;  /* 0x0000000f08097892 */ /* 0x000fe2000f8ec0ff */
[----:B------:R-:W-:Y:S02]  /*0100*/  MOV R15, RZ ;  /* 0x000000ff000f7202 */ /* 0x000fe40000000f00 */
[----:B------:R-:W-:Y:S01]  /*0110*/  MOV R8, RZ ;  /* 0x000000ff00087202 */ /* 0x000fe20000000f00 */
[----:B------:R-:W-:Y:S02]  /*0120*/  UISETP.NE.AND UP0, UPT, UR9, URZ, UPT ;  /* 0x000000ff0900728c */ /* 0x000fe4000bf05270 */
[----:B------:R-:W-:Y:S09]  /*0130*/  BRA.U !UP1, `(.L_x_1) ;  /* 0x0000000509147547 */ /* 0x000ff2000b800000 */
[----:B------:R-:W0:Y:S01]  /*0140*/  LDCU.128 UR12, c[0x0][0x380] ;  /* 0x00007000ff0c77ac */ /* 0x000e220008000c00 */
[----:B------:R-:W-:Y:S02]  /*0150*/  MOV R15, RZ ;  /* 0x000000ff000f7202 */ /* 0x000fe40000000f00 */
[----:B------:R-:W-:Y:S01]  /*0160*/  MOV R6, R7 ;  /* 0x0000000700067202 */ /* 0x000fe20000000f00 */
[----:B------:R-:W-:-:S04]  /*0170*/  ULOP3.LUT UR10, UR8, 0x7ffffff0, URZ, 0xc0, !UPT ;  /* 0x7ffffff0080a7892 */ /* 0x000fc8000f8ec0ff */
[----:B------:R-:W-:Y:S02]  /*0180*/  UIADD3 UR11, UPT, UPT, -UR10, URZ, URZ ;  /* 0x000000ff0a0b7290 */ /* 0x000fe4000fffe1ff */
[----:B------:R-:W-:Y:S01]  /*0190*/  MOV R8, UR10 ;  /* 0x0000000a00087c02 */ /* 0x000fe20008000f00 */
[----:B0-----:R-:W-:Y:S02]  /*01a0*/  UIADD3 UR4, UP2, UPT, UR14, 0x20, URZ ;  /* 0x000000200e047890 */ /* 0x001fe4000ff5e0ff */
[----:B------:R-:W-:Y:S02]  /*01b0*/  UIADD3 UR6, UP1, UPT, UR12, 0x20, URZ ;  /* 0x000000200c067890 */ /* 0x000fe4000ff3e0ff */
[----:B------:R-:W-:Y:S02]  /*01c0*/  UIADD3.X UR5, UPT, UPT, URZ, UR15, URZ, UP2, !UPT ;  /* 0x0000000fff057290 */ /* 0x000fe400097fe4ff */
[----:B------:R-:W-:Y:S01]  /*01d0*/  MOV R2, UR4 ;  /* 0x0000000400027c02 */ /* 0x000fe20008000f00 */
[----:B------:R-:W-:-:S03]  /*01e0*/  UIADD3.X UR7, UPT, UPT, URZ, UR13, URZ, UP1, !UPT ;  /* 0x0000000dff077290 */ /* 0x000fc60008ffe4ff */
[----:B------:R-:W-:-:S09]  /*01f0*/  MOV R3, UR5 ;  /* 0x0000000500037c02 */ /* 0x000fd20008000f00 */
.L_x_2:
[----:B------:R-:W-:Y:S01]  /*0200*/  MOV R4, UR6 ;  /* 0x0000000600047c02 */ /* 0x000fe20008000f00 */
[----:B------:R-:W2:Y:S01]  /*0210*/  LDG.E R17, desc[UR16][R2.64+-0x20] ;  /* 0xffffe01002117981 */ /* 0x000ea2000c1e1900 */
[----:B------:R-:W-:-:S03]  /*0220*/  MOV R5, UR7 ;  /* 0x0000000700057c02 */ /* 0x000fc60008000f00 */
[----:B------:R-:W3:Y:S01]  /*0230*/  LDG.E R25, desc[UR16][R2.64+-0x1c] ;  /* 0xffffe41002197981 */ /* 0x000ee2000c1e1900 */
[----:B------:R-:W-:-:S03]  /*0240*/  IMAD.WIDE R4, R6, 0x4, R4 ;  /* 0x0000000406047825 */ /* 0x000fc600078e0204 */
[----:B------:R-:W4:Y:S04]  /*0250*/  LDG.E R19, desc[UR16][R2.64+-0x18] ;  /* 0xffffe81002137981 */ /* 0x000f28000c1e1900 */
[----:B------:R-:W2:Y:S04]  /*0260*/  LDG.E R16, desc[UR16][R4.64+-0x20] ;  /* 0xffffe01004107981 */ /* 0x000ea8000c1e1900 */
[----:B------:R-:W3:Y:S04]  /*0270*/  LDG.E R18, desc[UR16][R4.64+-0x1c] ;  /* 0xffffe41004127981 */ /* 0x000ee8000c1e1900 */
[----:B------:R-:W4:Y:S04]  /*0280*/  LDG.E R20, desc[UR16][R4.64+-0x18] ;  /* 0xffffe81004147981 */ /* 0x000f28000c1e1900 */
[----:B------:R-:W5:Y:S04]  /*0290*/  LDG.E R22, desc[UR16][R2.64+-0x14] ;  /* 0xffffec1002167981 */ /* 0x000f68000c1e1900 */
        /* <DEDUP_REMOVED lines=8> */
[----:B------:R-:W5:Y:S01]  /*0320*/  LDG.E R14, desc[UR16][R4.64+-0x4] ;  /* 0xfffffc10040e7981 */ /* 0x000f62000c1e1900 */
[----:B--2---:R-:W-:-:S03]  /*0330*/  FFMA R17, R16, R17, R15 ;  /* 0x0000001110117223 */ /* 0x004fc6000000000f */
[----:B------:R-:W2:Y:S04]  /*0340*/  LDG.E R15, desc[UR16][R2.64] ;  /* 0x00000010020f7981 */ /* 0x000ea8000c1e1900 */
[----:B------:R-:W2:Y:S01]  /*0350*/  LDG.E R16, desc[UR16][R4.64] ;  /* 0x0000001004107981 */ /* 0x000ea2000c1e1900 */
[----:B---3--:R-:W-:-:S03]  /*0360*/  FFMA R25, R18, R25, R17 ;  /* 0x0000001912197223 */ /* 0x008fc60000000011 */
[----:B------:R-:W3:Y:S01]  /*0370*/  LDG.E R17, desc[UR16][R2.64+0x4] ;  /* 0x0000041002117981 */ /* 0x000ee2000c1e1900 */
[----:B----4-:R-:W-:-:S03]  /*0380*/  FFMA R26, R20, R19, R25 ;  /* 0x00000013141a7223 */ /* 0x010fc60000000019 */
[----:B------:R-:W3:Y:S04]  /*0390*/  LDG.E R18, desc[UR16][R4.64+0x4] ;  /* 0x0000041004127981 */ /* 0x000ee8000c1e1900 */
[----:B------:R-:W4:Y:S01]  /*03a0*/  LDG.E R20, desc[UR16][R2.64+0x8] ;  /* 0x0000081002147981 */ /* 0x000f22000c1e1900 */
[----:B-----5:R-:W-:-:S03]  /*03b0*/  FFMA R25, R21, R22, R26 ;  /* 0x0000001615197223 */ /* 0x020fc6000000001a */
[----:B------:R-:W4:Y:S04]  /*03c0*/  LDG.E R19, desc[UR16][R4.64+0x8] ;  /* 0x0000081004137981 */ /* 0x000f28000c1e1900 */
[----:B------:R-:W5:Y:S01]  /*03d0*/  LDG.E R22, desc[UR16][R2.64+0xc] ;  /* 0x00000c1002167981 */ /* 0x000f62000c1e1900 */
[----:B------:R-:W-:-:S03]  /*03e0*/  FFMA R25, R24, R23, R25 ;  /* 0x0000001718197223 */ /* 0x000fc60000000019 */
[----:B------:R-:W5:Y:S04]  /*03f0*/  LDG.E R21, desc[UR16][R4.64+0xc] ;  /* 0x00000c1004157981 */ /* 0x000f68000c1e1900 */
[----:B------:R-:W5:Y:S01]  /*0400*/  LDG.E R24, desc[UR16][R2.64+0x10] ;  /* 0x0000101002187981 */ /* 0x000f62000c1e1900 */
[----:B------:R-:W-:-:S03]  /*0410*/  FFMA R25, R10, R9, R25 ;  /* 0x000000090a197223 */ /* 0x000fc60000000019 */
[----:B------:R-:W5:Y:S04]  /*0420*/  LDG.E R23, desc[UR16][R4.64+0x10] ;  /* 0x0000101004177981 */ /* 0x000f68000c1e1900 */
[----:B------:R-:W5:Y:S01]  /*0430*/  LDG.E R10, desc[UR16][R2.64+0x14] ;  /* 0x00001410020a7981 */ /* 0x000f62000c1e1900 */
[----:B------:R-:W-:-:S03]  /*0440*/  FFMA R27, R12, R11, R25 ;  /* 0x0000000b0c1b7223 */ /* 0x000fc60000000019 */
[----:B------:R-:W5:Y:S04]  /*0450*/  LDG.E R9, desc[UR16][R4.64+0x14] ;  /* 0x0000141004097981 */ /* 0x000f68000c1e1900 */
[----:B------:R-:W5:Y:S04]  /*0460*/  LDG.E R11, desc[UR16][R2.64+0x18] ;  /* 0x00001810020b7981 */ /* 0x000f68000c1e1900 */
[----:B------:R-:W5:Y:S04]  /*0470*/  LDG.E R12, desc[UR16][R4.64+0x18] ;  /* 0x00001810040c7981 */ /* 0x000f68000c1e1900 */
[----:B------:R-:W5:Y:S04]  /*0480*/  LDG.E R25, desc[UR16][R4.64+0x1c] ;  /* 0x00001c1004197981 */ /* 0x000f68000c1e1900 */
[----:B------:R0:W5:Y:S01]  /*0490*/  LDG.E R26, desc[UR16][R2.64+0x1c] ;  /* 0x00001c10021a7981 */ /* 0x000162000c1e1900 */
[----:B------:R-:W-:Y:S01]  /*04a0*/  FFMA R13, R14, R13, R27 ;  /* 0x0000000d0e0d7223 */ /* 0x000fe2000000001b */
[----:B------:R-:W-:-:S04]  /*04b0*/  UIADD3 UR11, UPT, UPT, UR11, 0x10, URZ ;  /* 0x000000100b0b7890 */ /* 0x000fc8000fffe0ff */
[----:B------:R-:W-:Y:S01]  /*04c0*/  UISETP.NE.AND UP1, UPT, UR11, URZ, UPT ;  /* 0x000000ff0b00728c */ /* 0x000fe2000bf25270 */
[----:B0-----:R-:W-:Y:S02]  /*04d0*/  IADD3 R2, P0, PT, R2, 0x40, RZ ;  /* 0x0000004002027810 */ /* 0x001fe40007f1e0ff */
[----:B------:R-:W-:Y:S02]  /*04e0*/  IADD3 R6, PT, PT, R6, 0x10, RZ ;  /* 0x0000001006067810 */ /* 0x000fe40007ffe0ff */
[----:B------:R-:W-:Y:S01]  /*04f0*/  IADD3.X R3, PT, PT, RZ, R3, RZ, P0, !PT ;  /* 0x00000003ff037210 */ /* 0x000fe200007fe4ff */
[----:B--2---:R-:W-:-:S04]  /*0500*/  FFMA R13, R16, R15, R13 ;  /* 0x0000000f100d7223 */ /* 0x004fc8000000000d */
[----:B---3--:R-:W-:-:S04]  /*0510*/  FFMA R18, R18, R17, R13 ;  /* 0x0000001112127223 */ /* 0x008fc8000000000d */
[----:B----4-:R-:W-:-:S04]  /*0520*/  FFMA R18, R19, R20, R18 ;  /* 0x0000001413127223 */ /* 0x010fc80000000012 */
[----:B-----5:R-:W-:-:S04]  /*0530*/  FFMA R18, R21, R22, R18 ;  /* 0x0000001615127223 */ /* 0x020fc80000000012 */
[----:B------:R-:W-:-:S04]  /*0540*/  FFMA R18, R23, R24, R18 ;  /* 0x0000001817127223 */ /* 0x000fc80000000012 */
[----:B------:R-:W-:-:S04]  /*0550*/  FFMA R9, R9, R10, R18 ;  /* 0x0000000a09097223 */ /* 0x000fc80000000012 */
[----:B------:R-:W-:-:S04]  /*0560*/  FFMA R12, R12, R11, R9 ;  /* 0x0000000b0c0c7223 */ /* 0x000fc80000000009 */
[----:B------:R-:W-:Y:S01]  /*0570*/  FFMA R15, R25, R26, R12 ;  /* 0x0000001a190f7223 */ /* 0x000fe2000000000c */
[----:B------:R-:W-:Y:S06]  /*0580*/  BRA.U UP1, `(.L_x_2) ;  /* 0xfffffffd011c7547 */ /* 0x000fec000b83ffff */
.L_x_1:
[----:B------:R-:W-:Y:S05]  /*0590*/  BRA.U !UP0, `(.L_x_0) ;  /* 0x0000000508307547 */ /* 0x000fea000b800000 */
[----:B------:R-:W-:Y:S02]  /*05a0*/  UISETP.GE.U32.AND UP0, UPT, UR9, 0x8, UPT ;  /* 0x000000080900788c */ /* 0x000fe4000bf06070 */
[----:B------:R-:W-:-:S04]  /*05b0*/  ULOP3.LUT UR5, UR8, 0x7, URZ, 0xc0, !UPT ;  /* 0x0000000708057892 */ /* 0x000fc8000f8ec0ff */
[----:B------:R-:W-:-:S03]  /*05c0*/  UISETP.NE.AND UP1, UPT, UR5, URZ, UPT ;  /* 0x000000ff0500728c */ /* 0x000fc6000bf25270 */
[----:B------:R-:W-:Y:S08]  /*05d0*/  BRA.U !UP0, `(.L_x_3) ;  /* 0x0000000108787547 */ /* 0x000ff0000b800000 */
[----:B------:R-:W0:Y:S01]  /*05e0*/  LDC.64 R2, c[0x0][0x380] ;  /* 0x0000e000ff027b82 */ /* 0x000e220000000a00 */
[----:B------:R-:W-:-:S07]  /*05f0*/  IADD3 R9, PT, PT, R7, R8, RZ ;  /* 0x0000000807097210 */ /* 0x000fce0007ffe0ff */
[----:B------:R-:W1:Y:S01]  /*0600*/  LDC.64 R4, c[0x0][0x388] ;  /* 0x0000e200ff047b82 */ /* 0x000e620000000a00 */
[----:B0-----:R-:W-:-:S05]  /*0610*/  IMAD.WIDE R2, R9, 0x4, R2 ;  /* 0x0000000409027825 */ /* 0x001fca00078e0202 */
[----:B------:R-:W2:Y:S01]  /*0620*/  LDG.E R10, desc[UR16][R2.64] ;  /* 0x00000010020a7981 */ /* 0x000ea2000c1e1900 */
[----:B-1----:R-:W-:-:S03]  /*0630*/  IMAD.WIDE.U32 R4, R8, 0x4, R4 ;  /* 0x0000000408047825 */ /* 0x002fc600078e0004 */
[----:B------:R-:W3:Y:S04]  /*0640*/  LDG.E R13, desc[UR16][R2.64+0x4] ;  /* 0x00000410020d7981 */ /* 0x000ee8000c1e1900 */
[----:B------:R-:W2:Y:S04]  /*0650*/  LDG.E R11, desc[UR16][R4.64] ;  /* 0x00000010040b7981 */ /* 0x000ea8000c1e1900 */
[----:B------:R-:W3:Y:S04]  /*0660*/  LDG.E R12, desc[UR16][R4.64+0x4] ;  /* 0x00000410040c7981 */ /* 0x000ee8000c1e1900 */
[----:B------:R-:W4:Y:S04]  /*0670*/  LDG.E R17, desc[UR16][R2.64+0x8] ;  /* 0x0000081002117981 */ /* 0x000f28000c1e1900 */
        /* <DEDUP_REMOVED lines=11> */
[----:B------:R-:W-:Y:S01]  /*0730*/  IADD3 R8, PT, PT, R8, 0x8, RZ ;  /* 0x0000000808087810 */ /* 0x000fe20007ffe0ff */
[----:B--2---:R-:W-:-:S04]  /*0740*/  FFMA R10, R10, R11, R15 ;  /* 0x0000000b0a0a7223 */ /* 0x004fc8000000000f */
[----:B---3--:R-:W-:-:S04]  /*0750*/  FFMA R10, R13, R12, R10 ;  /* 0x0000000c0d0a7223 */ /* 0x008fc8000000000a */
[----:B----4-:R-:W-:-:S04]  /*0760*/  FFMA R10, R17, R14, R10 ;  /* 0x0000000e110a7223 */ /* 0x010fc8000000000a */
[----:B-----5:R-:W-:-:S04]  /*0770*/  FFMA R10, R19, R16, R10 ;  /* 0x00000010130a7223 */ /* 0x020fc8000000000a */
[----:B------:R-:W-:-:S04]  /*0780*/  FFMA R10, R21, R18, R10 ;  /* 0x00000012150a7223 */ /* 0x000fc8000000000a */
[----:B------:R-:W-:-:S04]  /*0790*/  FFMA R23, R23, R20, R10 ;  /* 0x0000001417177223 */ /* 0x000fc8000000000a */
[----:B------:R-:W-:-:S04]  /*07a0*/  FFMA R6, R6, R9, R23 ;  /* 0x0000000906067223 */ /* 0x000fc80000000017 */
[----:B------:R-:W-:-:S07]  /*07b0*/  FFMA R15, R25, R22, R6 ;  /* 0x00000016190f7223 */ /* 0x000fce0000000006 */
.L_x_3:
        /* <DEDUP_REMOVED lines=17> */
[----:B------:R-:W5:Y:S01]  /*08d0*/  LDG.E R14, desc[UR16][R4.64+0xc] ;  /* 0x00000c10040e7981 */ /* 0x000f62000c1e1900 */
[----:B------:R-:W-:Y:S01]  /*08e0*/  IADD3 R8, PT, PT, R8, 0x4, RZ ;  /* 0x0000000408087810 */ /* 0x000fe20007ffe0ff */
[----:B--2---:R-:W-:-:S04]  /*08f0*/  FFMA R6, R6, R9, R15 ;  /* 0x0000000906067223 */ /* 0x004fc8000000000f */
[----:B---3--:R-:W-:-:S04]  /*0900*/  FFMA R6, R11, R10, R6 ;  /* 0x0000000a0b067223 */ /* 0x008fc80000000006 */
[----:B----4-:R-:W-:-:S04]  /*0910*/  FFMA R6, R13, R12, R6 ;  /* 0x0000000c0d067223 */ /* 0x010fc80000000006 */
[----:B-----5:R-:W-:-:S07]  /*0920*/  FFMA R15, R17, R14, R6 ;  /* 0x0000000e110f7223 */ /* 0x020fce0000000006 */
.L_x_4:
[----:B------:R-:W-:Y:S05]  /*0930*/  BRA.U !UP1, `(.L_x_0) ;  /* 0x0000000109487547 */ /* 0x000fea000b800000 */
[----:B------:R-:W0:Y:S01]  /*0940*/  LDC.64 R2, c[0x0][0x388] ;  /* 0x0000e200ff027b82 */ /* 0x000e220000000a00 */
[----:B------:R-:W-:Y:S01]  /*0950*/  IADD3 R7, PT, PT, R7, R8, RZ ;  /* 0x0000000807077210 */ /* 0x000fe20007ffe0ff */
[----:B------:R-:W-:-:S06]  /*0960*/  UIADD3 UR4, UPT, UPT, -UR4, URZ, URZ ;  /* 0x000000ff04047290 */ /* 0x000fcc000fffe1ff */
[----:B------:R-:W1:Y:S01]  /*0970*/  LDC.64 R10, c[0x0][0x380] ;  /* 0x0000e000ff0a7b82 */ /* 0x000e620000000a00 */
[----:B0-----:R-:W-:-:S03]  /*0980*/  IMAD.WIDE.U32 R2, R8, 0x4, R2 ;  /* 0x0000000408027825 */ /* 0x001fc600078e0002 */
[----:B------:R-:W-:Y:S02]  /*0990*/  MOV R6, R2 ;  /* 0x0000000200067202 */ /* 0x000fe40000000f00 */
[----:B------:R-:W-:-:S07]  /*09a0*/  MOV R5, R3 ;  /* 0x0000000300057202 */ /* 0x000fce0000000f00 */
.L_x_5:
[----:B-1----:R-:W-:Y:S01]  /*09b0*/  IMAD.WIDE R2, R7, 0x4, R10 ;  /* 0x0000000407027825 */ /* 0x002fe200078e020a */
[----:B------:R-:W-:-:S05]  /*09c0*/  MOV R4, R6 ;  /* 0x0000000600047202 */ /* 0x000fca0000000f00 */
[----:B------:R-:W2:Y:S04]  /*09d0*/  LDG.E R2, desc[UR16][R2.64] ;  /* 0x0000001002027981 */ /* 0x000ea8000c1e1900 */
[----:B------:R0:W2:Y:S01]  /*09e0*/  LDG.E R4, desc[UR16][R4.64] ;  /* 0x0000001004047981 */ /* 0x0000a2000c1e1900 */
[----:B------:R-:W-:Y:S01]  /*09f0*/  UIADD3 UR4, UPT, UPT, UR4, 0x1, URZ ;  /* 0x0000000104047890 */ /* 0x000fe2000fffe0ff */
[----:B------:R-:W-:Y:S02]  /*0a00*/  IADD3 R6, P0, PT, R6, 0x4, RZ ;  /* 0x0000000406067810 */ /* 0x000fe40007f1e0ff */
[----:B------:R-:W-:Y:S01]  /*0a10*/  IADD3 R7, PT, PT, R7, 0x1, RZ ;  /* 0x0000000107077810 */ /* 0x000fe20007ffe0ff */
[----:B------:R-:W-:Y:S01]  /*0a20*/  UISETP.NE.AND UP0, UPT, UR4, URZ, UPT ;  /* 0x000000ff0400728c */ /* 0x000fe2000bf05270 */
[----:B0-----:R-:W-:Y:S01]  /*0a30*/  IADD3.X R5, PT, PT, RZ, R5, RZ, P0, !PT ;  /* 0x00000005ff057210 */ /* 0x001fe200007fe4ff */
[----:B--2---:R-:W-:-:S07]  /*0a40*/  FFMA R15, R2, R4, R15 ;  /* 0x00000004020f7223 */ /* 0x004fce000000000f */
[----:B------:R-:W-:Y:S05]  /*0a50*/  BRA.U UP0, `(.L_x_5) ;  /* 0xfffffffd00d47547 */ /* 0x000fea000b83ffff */
.L_x_0:
[----:B------:R-:W0:Y:S02]  /*0a60*/  LDC.64 R2, c[0x0][0x390] ;  /* 0x0000e400ff027b82 */ /* 0x000e240000000a00 */
[----:B0-----:R-:W-:-:S05]  /*0a70*/  IMAD.WIDE R2, R0, 0x4, R2 ;  /* 0x0000000400027825 */ /* 0x001fca00078e0202 */
[----:B------:R-:W-:Y:S01]  /*0a80*/  STG.E desc[UR16][R2.64], R15 ;  /* 0x0000000f02007986 */ /* 0x000fe2000c101910 */
[----:B------:R-:W-:Y:S05]  /*0a90*/  EXIT ;  /* 0x000000000000794d */ /* 0x000fea0003800000 */
.L_x_6:
[----:B------:R-:W-:-:S00]  /*0aa0*/  BRA `(.L_x_6) ;  /* 0xfffffffc00fc7947 */ /* 0x000fc0000383ffff */
[----:B------:R-:W-:-:S00]  /*0ab0*/  NOP ;  /* 0x0000000000007918 */ /* 0x000fc00000000000 */
        /* <DEDUP_REMOVED lines=12> */
.L_x_7:


//--------------------- .nv.shared.reserved.0     --------------------------
	.section	.nv.shared.reserved.0,"aw",@nobits
	.weak		__nv_reservedSMEM_offset_0_alias
	.size		__nv_reservedSMEM_offset_0_alias, 0, 64
	.other		__nv_reservedSMEM_offset_0_alias,@"STO_CUDA_RESERVED_SHARED STV_DEFAULT"
__nv_reservedSMEM_offset_0_alias:
	.zero		0
	.zero		64


//--------------------- .nv.constant0._Z15matVecMulKernelPfS_S_ii --------------------------
	.section	.nv.constant0._Z15matVecMulKernelPfS_S_ii,"a",@progbits
	.sectionflags	@""
	.align	4
.nv.constant0._Z15matVecMulKernelPfS_S_ii:
	.zero		928


//--------------------- SYMBOLS --------------------------

	.type		.nv.reservedSmem.offset0,@object
	.size		.nv.reservedSmem.offset0,0x4
